//
// Generated by NVIDIA NVVM Compiler
//
// Compiler Build ID: CL-36424714
// Cuda compilation tools, release 13.0, V13.0.88
// Based on NVVM 20.0.0
//

.version 9.0
.target sm_100
.address_size 64

	// .globl	_Z13count_bucketsPfjPjj
// _ZZ13count_bucketsPfjPjjE18sharedBucketCounts has been demoted

.visible .entry _Z13count_bucketsPfjPjj(
	.param .u64 .ptr .align 1 _Z13count_bucketsPfjPjj_param_0,
	.param .u32 _Z13count_bucketsPfjPjj_param_1,
	.param .u64 .ptr .align 1 _Z13count_bucketsPfjPjj_param_2,
	.param .u32 _Z13count_bucketsPfjPjj_param_3
)
{
	.reg .pred 	%p<20>;
	.reg .b32 	%r<126>;
	.reg .b64 	%rd<21>;
	// demoted variable
	.shared .align 4 .b8 _ZZ13count_bucketsPfjPjjE18sharedBucketCounts[1024];
	ld.param.u64 	%rd6, [_Z13count_bucketsPfjPjj_param_0];
	ld.param.u32 	%r59, [_Z13count_bucketsPfjPjj_param_1];
	ld.param.u64 	%rd7, [_Z13count_bucketsPfjPjj_param_2];
	ld.param.u32 	%r60, [_Z13count_bucketsPfjPjj_param_3];
	cvta.to.global.u64 	%rd1, %rd7;
	mov.u32 	%r125, %tid.x;
	setp.gt.u32 	%p1, %r125, 255;
	@%p1 bra 	$L__BB0_7;
	mov.u32 	%r2, %ntid.x;
	add.s32 	%r61, %r125, %r2;
	max.u32 	%r62, %r61, 256;
	setp.lt.u32 	%p2, %r61, 256;
	selp.u32 	%r63, 1, 0, %p2;
	add.s32 	%r64, %r61, %r63;
	sub.s32 	%r65, %r62, %r64;
	div.u32 	%r66, %r65, %r2;
	add.s32 	%r3, %r66, %r63;
	and.b32  	%r67, %r3, 3;
	setp.eq.s32 	%p3, %r67, 3;
	mov.u32 	%r117, %r125;
	@%p3 bra 	$L__BB0_4;
	add.s32 	%r68, %r3, 1;
	and.b32  	%r69, %r68, 3;
	shl.b32 	%r70, %r125, 2;
	mov.u32 	%r71, _ZZ13count_bucketsPfjPjjE18sharedBucketCounts;
	add.s32 	%r114, %r71, %r70;
	shl.b32 	%r5, %r2, 2;
	neg.s32 	%r113, %r69;
	mad.lo.s32 	%r117, %r2, %r69, %r125;
$L__BB0_3:
	.pragma "nounroll";
	mov.b32 	%r72, 0;
	st.shared.u32 	[%r114], %r72;
	add.s32 	%r114, %r114, %r5;
	add.s32 	%r113, %r113, 1;
	setp.ne.s32 	%p4, %r113, 0;
	@%p4 bra 	$L__BB0_3;
$L__BB0_4:
	setp.lt.u32 	%p5, %r3, 3;
	@%p5 bra 	$L__BB0_7;
	shl.b32 	%r13, %r2, 2;
	shl.b32 	%r73, %r117, 2;
	mov.u32 	%r74, _ZZ13count_bucketsPfjPjjE18sharedBucketCounts;
	add.s32 	%r116, %r74, %r73;
	shl.b32 	%r15, %r2, 4;
	shl.b32 	%r16, %r2, 3;
	mul.lo.s32 	%r17, %r2, 12;
$L__BB0_6:
	mov.b32 	%r75, 0;
	st.shared.u32 	[%r116], %r75;
	add.s32 	%r76, %r116, %r13;
	st.shared.u32 	[%r76], %r75;
	add.s32 	%r77, %r116, %r16;
	st.shared.u32 	[%r77], %r75;
	add.s32 	%r78, %r116, %r17;
	st.shared.u32 	[%r78], %r75;
	add.s32 	%r117, %r117, %r13;
	add.s32 	%r116, %r116, %r15;
	setp.lt.u32 	%p6, %r117, 256;
	@%p6 bra 	$L__BB0_6;
$L__BB0_7:
	bar.sync 	0;
	mov.u32 	%r79, %ctaid.x;
	mov.u32 	%r22, %ntid.x;
	mad.lo.s32 	%r23, %r79, %r22, %r125;
	setp.ge.u32 	%p7, %r23, %r59;
	@%p7 bra 	$L__BB0_9;
	cvta.to.global.u64 	%rd8, %rd6;
	mul.wide.u32 	%rd9, %r23, 4;
	add.s64 	%rd10, %rd8, %rd9;
	ld.global.u32 	%r80, [%rd10];
	setp.gt.s32 	%p8, %r80, -1;
	selp.b32 	%r81, -2147483648, -1, %p8;
	xor.b32  	%r82, %r81, %r80;
	shl.b32 	%r83, %r60, 3;
	shr.u32 	%r84, %r82, %r83;
	shl.b32 	%r85, %r84, 2;
	and.b32  	%r86, %r85, 1020;
	mov.u32 	%r87, _ZZ13count_bucketsPfjPjjE18sharedBucketCounts;
	add.s32 	%r88, %r87, %r86;
	atom.shared.add.u32 	%r89, [%r88], 1;
$L__BB0_9:
	setp.gt.u32 	%p9, %r125, 255;
	bar.sync 	0;
	@%p9 bra 	$L__BB0_26;
	add.s32 	%r90, %r125, %r22;
	max.u32 	%r91, %r90, 256;
	setp.lt.u32 	%p10, %r90, 256;
	selp.u32 	%r92, 1, 0, %p10;
	add.s32 	%r93, %r90, %r92;
	sub.s32 	%r94, %r91, %r93;
	div.u32 	%r95, %r94, %r22;
	add.s32 	%r24, %r95, %r92;
	and.b32  	%r96, %r24, 3;
	setp.eq.s32 	%p11, %r96, 3;
	@%p11 bra 	$L__BB0_15;
	add.s32 	%r97, %r24, 1;
	and.b32  	%r98, %r97, 3;
	mul.wide.u32 	%rd11, %r125, 4;
	add.s64 	%rd20, %rd1, %rd11;
	mul.wide.u32 	%rd3, %r22, 4;
	shl.b32 	%r99, %r125, 2;
	mov.u32 	%r100, _ZZ13count_bucketsPfjPjjE18sharedBucketCounts;
	add.s32 	%r119, %r100, %r99;
	shl.b32 	%r26, %r22, 2;
	neg.s32 	%r118, %r98;
	mad.lo.s32 	%r125, %r22, %r98, %r125;
$L__BB0_12:
	.pragma "nounroll";
	ld.shared.u32 	%r31, [%r119];
	setp.eq.s32 	%p12, %r31, 0;
	@%p12 bra 	$L__BB0_14;
	atom.global.add.u32 	%r101, [%rd20], %r31;
$L__BB0_14:
	add.s64 	%rd20, %rd20, %rd3;
	add.s32 	%r119, %r119, %r26;
	add.s32 	%r118, %r118, 1;
	setp.ne.s32 	%p13, %r118, 0;
	@%p13 bra 	$L__BB0_12;
$L__BB0_15:
	setp.lt.u32 	%p14, %r24, 3;
	@%p14 bra 	$L__BB0_26;
	shl.b32 	%r102, %r22, 1;
	add.s32 	%r124, %r125, %r102;
	shl.b32 	%r36, %r22, 2;
	mad.lo.s32 	%r123, %r22, 3, %r125;
	add.s32 	%r122, %r22, %r125;
	shl.b32 	%r103, %r125, 2;
	mov.u32 	%r104, _ZZ13count_bucketsPfjPjjE18sharedBucketCounts;
	add.s32 	%r121, %r104, %r103;
	shl.b32 	%r40, %r22, 4;
	shl.b32 	%r41, %r22, 3;
	mul.lo.s32 	%r42, %r22, 12;
$L__BB0_17:
	ld.shared.u32 	%r48, [%r121];
	setp.eq.s32 	%p15, %r48, 0;
	@%p15 bra 	$L__BB0_19;
	mul.wide.u32 	%rd12, %r125, 4;
	add.s64 	%rd13, %rd1, %rd12;
	atom.global.add.u32 	%r105, [%rd13], %r48;
$L__BB0_19:
	add.s32 	%r106, %r121, %r36;
	ld.shared.u32 	%r49, [%r106];
	setp.eq.s32 	%p16, %r49, 0;
	@%p16 bra 	$L__BB0_21;
	mul.wide.u32 	%rd14, %r122, 4;
	add.s64 	%rd15, %rd1, %rd14;
	atom.global.add.u32 	%r107, [%rd15], %r49;
$L__BB0_21:
	add.s32 	%r50, %r125, %r22;
	add.s32 	%r108, %r121, %r41;
	ld.shared.u32 	%r51, [%r108];
	setp.eq.s32 	%p17, %r51, 0;
	@%p17 bra 	$L__BB0_23;
	mul.wide.u32 	%rd16, %r124, 4;
	add.s64 	%rd17, %rd1, %rd16;
	atom.global.add.u32 	%r109, [%rd17], %r51;
$L__BB0_23:
	add.s32 	%r52, %r50, %r22;
	add.s32 	%r110, %r121, %r42;
	ld.shared.u32 	%r53, [%r110];
	setp.eq.s32 	%p18, %r53, 0;
	@%p18 bra 	$L__BB0_25;
	mul.wide.u32 	%rd18, %r123, 4;
	add.s64 	%rd19, %rd1, %rd18;
	atom.global.add.u32 	%r111, [%rd19], %r53;
$L__BB0_25:
	add.s32 	%r112, %r52, %r22;
	add.s32 	%r125, %r112, %r22;
	add.s32 	%r124, %r124, %r36;
	add.s32 	%r123, %r123, %r36;
	add.s32 	%r122, %r122, %r36;
	add.s32 	%r121, %r121, %r40;
	setp.lt.u32 	%p19, %r125, 256;
	@%p19 bra 	$L__BB0_17;
$L__BB0_26:
	ret;

}
	// .globl	_Z13filter_bucketPfjS_Pjjj
.visible .entry _Z13filter_bucketPfjS_Pjjj(
	.param .u64 .ptr .align 1 _Z13filter_bucketPfjS_Pjjj_param_0,
	.param .u32 _Z13filter_bucketPfjS_Pjjj_param_1,
	.param .u64 .ptr .align 1 _Z13filter_bucketPfjS_Pjjj_param_2,
	.param .u64 .ptr .align 1 _Z13filter_bucketPfjS_Pjjj_param_3,
	.param .u32 _Z13filter_bucketPfjS_Pjjj_param_4,
	.param .u32 _Z13filter_bucketPfjS_Pjjj_param_5
)
{
	.reg .pred 	%p<4>;
	.reg .b32 	%r<15>;
	.reg .b32 	%f<2>;
	.reg .b64 	%rd<11>;

	ld.param.u64 	%rd2, [_Z13filter_bucketPfjS_Pjjj_param_0];
	ld.param.u32 	%r4, [_Z13filter_bucketPfjS_Pjjj_param_1];
	ld.param.u64 	%rd3, [_Z13filter_bucketPfjS_Pjjj_param_2];
	ld.param.u64 	%rd4, [_Z13filter_bucketPfjS_Pjjj_param_3];
	ld.param.u32 	%r2, [_Z13filter_bucketPfjS_Pjjj_param_4];
	ld.param.u32 	%r3, [_Z13filter_bucketPfjS_Pjjj_param_5];
	mov.u32 	%r5, %ctaid.x;
	mov.u32 	%r6, %ntid.x;
	mov.u32 	%r7, %tid.x;
	mad.lo.s32 	%r1, %r5, %r6, %r7;
	setp.ge.u32 	%p1, %r1, %r4;
	@%p1 bra 	$L__BB1_3;
	cvta.to.global.u64 	%rd5, %rd2;
	mul.wide.u32 	%rd6, %r1, 4;
	add.s64 	%rd1, %rd5, %rd6;
	ld.global.u32 	%r8, [%rd1];
	setp.gt.s32 	%p2, %r8, -1;
	selp.b32 	%r9, -2147483648, -1, %p2;
	xor.b32  	%r10, %r9, %r8;
	shl.b32 	%r11, %r3, 3;
	shr.u32 	%r12, %r10, %r11;
	and.b32  	%r13, %r12, 255;
	setp.ne.s32 	%p3, %r13, %r2;
	@%p3 bra 	$L__BB1_3;
	cvta.to.global.u64 	%rd7, %rd4;
	atom.global.add.u32 	%r14, [%rd7], 1;
	ld.global.f32 	%f1, [%rd1];
	cvta.to.global.u64 	%rd8, %rd3;
	mul.wide.u32 	%rd9, %r14, 4;
	add.s64 	%rd10, %rd8, %rd9;
	st.global.f32 	[%rd10], %f1;
$L__BB1_3:
	ret;

}
	// .globl	_Z17copy_topk_bucketsPfjS_Pjjj
.visible .entry _Z17copy_topk_bucketsPfjS_Pjjj(
	.param .u64 .ptr .align 1 _Z17copy_topk_bucketsPfjS_Pjjj_param_0,
	.param .u32 _Z17copy_topk_bucketsPfjS_Pjjj_param_1,
	.param .u64 .ptr .align 1 _Z17copy_topk_bucketsPfjS_Pjjj_param_2,
	.param .u64 .ptr .align 1 _Z17copy_topk_bucketsPfjS_Pjjj_param_3,
	.param .u32 _Z17copy_topk_bucketsPfjS_Pjjj_param_4,
	.param .u32 _Z17copy_topk_bucketsPfjS_Pjjj_param_5
)
{
	.reg .pred 	%p<4>;
	.reg .b32 	%r<15>;
	.reg .b32 	%f<2>;
	.reg .b64 	%rd<11>;

	ld.param.u64 	%rd2, [_Z17copy_topk_bucketsPfjS_Pjjj_param_0];
	ld.param.u32 	%r4, [_Z17copy_topk_bucketsPfjS_Pjjj_param_1];
	ld.param.u64 	%rd3, [_Z17copy_topk_bucketsPfjS_Pjjj_param_2];
	ld.param.u64 	%rd4, [_Z17copy_topk_bucketsPfjS_Pjjj_param_3];
	ld.param.u32 	%r2, [_Z17copy_topk_bucketsPfjS_Pjjj_param_4];
	ld.param.u32 	%r3, [_Z17copy_topk_bucketsPfjS_Pjjj_param_5];
	mov.u32 	%r5, %ctaid.x;
	mov.u32 	%r6, %ntid.x;
	mov.u32 	%r7, %tid.x;
	mad.lo.s32 	%r1, %r5, %r6, %r7;
	setp.ge.u32 	%p1, %r1, %r4;
	@%p1 bra 	$L__BB2_3;
	cvta.to.global.u64 	%rd5, %rd2;
	mul.wide.u32 	%rd6, %r1, 4;
	add.s64 	%rd1, %rd5, %rd6;
	ld.global.u32 	%r8, [%rd1];
	setp.gt.s32 	%p2, %r8, -1;
	selp.b32 	%r9, -2147483648, -1, %p2;
	xor.b32  	%r10, %r9, %r8;
	shl.b32 	%r11, %r3, 3;
	shr.u32 	%r12, %r10, %r11;
	and.b32  	%r13, %r12, 255;
	setp.le.u32 	%p3, %r13, %r2;
	@%p3 bra 	$L__BB2_3;
	cvta.to.global.u64 	%rd7, %rd4;
	atom.global.add.u32 	%r14, [%rd7], 1;
	ld.global.f32 	%f1, [%rd1];
	cvta.to.global.u64 	%rd8, %rd3;
	mul.wide.u32 	%rd9, %r14, 4;
	add.s64 	%rd10, %rd8, %rd9;
	st.global.f32 	[%rd10], %f1;
$L__BB2_3:
	ret;

}


// ===== COMPILED SASS (sm_100) =====

	.target	sm_100

	.elftype	@"ET_EXEC"


//--------------------- .note.nv.tkinfo           --------------------------
	.section	.note.nv.tkinfo,"",@"SHT_NOTE"
	.sectionflags	@"SHF_NOTE_NV_TKINFO"
	.tkinfo
        /*0018*/ 	.word	0x00000002
        /*0030*/ 	.string	""
        /*0030*/ 	.string	"ptxas"
        /*0030*/ 	.string	"Cuda compilation tools, release 13.0, V13.0.88"
        /*0030*/ 	.string	"Build cuda_13.0.r13.0/compiler.36424714_0"
        /*0030*/ 	.string	"-arch sm_100 -m 64 "



//--------------------- .note.nv.cuinfo           --------------------------
	.section	.note.nv.cuinfo,"",@"SHT_NOTE"
	.sectionflags	@"SHF_NOTE_NV_CUINFO"
        /*0018*/ 	.short	0x0002
        /*001a*/ 	.short	0x0064
        /*001c*/ 	.short	0x0082
	.zero		2


//--------------------- .nv.info                  --------------------------
	.section	.nv.info,"",@"SHT_CUDA_INFO"
	.align	4


	//----- nvinfo : EIATTR_REGCOUNT
	.align		4
        /*0000*/ 	.byte	0x04, 0x2f
        /*0002*/ 	.short	(.L_1 - .L_0)
	.align		4
.L_0:
        /*0004*/ 	.word	index@(_Z13count_bucketsPfjPjj)
        /*0008*/ 	.word	0x00000014


	//----- nvinfo : EIATTR_FRAME_SIZE
	.align		4
.L_1:
        /*000c*/ 	.byte	0x04, 0x11
        /*000e*/ 	.short	(.L_3 - .L_2)
	.align		4
.L_2:
        /*0010*/ 	.word	index@(_Z13count_bucketsPfjPjj)
        /*0014*/ 	.word	0x00000000


	//----- nvinfo : EIATTR_REGCOUNT
	.align		4
.L_3:
        /*0018*/ 	.byte	0x04, 0x2f
        /*001a*/ 	.short	(.L_5 - .L_4)
	.align		4
.L_4:
        /*001c*/ 	.word	index@(_Z13filter_bucketPfjS_Pjjj)
        /*0020*/ 	.word	0x0000000e


	//----- nvinfo : EIATTR_FRAME_SIZE
	.align		4
.L_5:
        /*0024*/ 	.byte	0x04, 0x11
        /*0026*/ 	.short	(.L_7 - .L_6)
	.align		4
.L_6:
        /*0028*/ 	.word	index@(_Z13filter_bucketPfjS_Pjjj)
        /*002c*/ 	.word	0x00000000


	//----- nvinfo : EIATTR_REGCOUNT
	.align		4
.L_7:
        /*0030*/ 	.byte	0x04, 0x2f
        /*0032*/ 	.short	(.L_9 - .L_8)
	.align		4
.L_8:
        /*0034*/ 	.word	index@(_Z17copy_topk_bucketsPfjS_Pjjj)
        /*0038*/ 	.word	0x0000000e


	//----- nvinfo : EIATTR_FRAME_SIZE
	.align		4
.L_9:
        /*003c*/ 	.byte	0x04, 0x11
        /*003e*/ 	.short	(.L_11 - .L_10)
	.align		4
.L_10:
        /*0040*/ 	.word	index@(_Z17copy_topk_bucketsPfjS_Pjjj)
        /*0044*/ 	.word	0x00000000


	//----- nvinfo : EIATTR_MIN_STACK_SIZE
	.align		4
.L_11:
        /*0048*/ 	.byte	0x04, 0x12
        /*004a*/ 	.short	(.L_13 - .L_12)
	.align		4
.L_12:
        /*004c*/ 	.word	index@(_Z17copy_topk_bucketsPfjS_Pjjj)
        /*0050*/ 	.word	0x00000000


	//----- nvinfo : EIATTR_MIN_STACK_SIZE
	.align		4
.L_13:
        /*0054*/ 	.byte	0x04, 0x12
        /*0056*/ 	.short	(.L_15 - .L_14)
	.align		4
.L_14:
        /*0058*/ 	.word	index@(_Z13filter_bucketPfjS_Pjjj)
        /*005c*/ 	.word	0x00000000


	//----- nvinfo : EIATTR_MIN_STACK_SIZE
	.align		4
.L_15:
        /*0060*/ 	.byte	0x04, 0x12
        /*0062*/ 	.short	(.L_17 - .L_16)
	.align		4
.L_16:
        /*0064*/ 	.word	index@(_Z13count_bucketsPfjPjj)
        /*0068*/ 	.word	0x00000000
.L_17:


//--------------------- .nv.compat                --------------------------
	.section	.nv.compat,"",@"SHT_CUDA_COMPAT_INFO"
	.align	4
        /*0000*/ 	.byte	0x02, 0x09, 0x00, 0x00, 0x02, 0x02, 0x01, 0x00, 0x02, 0x05, 0x05, 0x00, 0x03, 0x07, 0x01, 0x01
        /*0010*/ 	.byte	0x02, 0x03, 0x00, 0x00, 0x02, 0x06, 0x01, 0x00, 0x04, 0x0b, 0x08, 0x00, 0x09, 0x00, 0x00, 0x00
        /*0020*/ 	.byte	0x00, 0x00, 0x00, 0x00


//--------------------- .nv.info._Z17copy_topk_bucketsPfjS_Pjjj --------------------------
	.section	.nv.info._Z17copy_topk_bucketsPfjS_Pjjj,"",@"SHT_CUDA_INFO"
	.sectionflags	@""
	.align	4


	//----- nvinfo : EIATTR_CUDA_API_VERSION
	.align		4
        /*0000*/ 	.byte	0x04, 0x37
        /*0002*/ 	.short	(.L_19 - .L_18)
.L_18:
        /*0004*/ 	.word	0x00000082


	//----- nvinfo : EIATTR_KPARAM_INFO
	.align		4
.L_19:
        /*0008*/ 	.byte	0x04, 0x17
        /*000a*/ 	.short	(.L_21 - .L_20)
.L_20:
        /*000c*/ 	.word	0x00000000
        /*0010*/ 	.short	0x0005
        /*0012*/ 	.short	0x0024
        /*0014*/ 	.byte	0x00, 0xf0, 0x11, 0x00


	//----- nvinfo : EIATTR_KPARAM_INFO
	.align		4
.L_21:
        /*0018*/ 	.byte	0x04, 0x17
        /*001a*/ 	.short	(.L_23 - .L_22)
.L_22:
        /*001c*/ 	.word	0x00000000
        /*0020*/ 	.short	0x0004
        /*0022*/ 	.short	0x0020
        /*0024*/ 	.byte	0x00, 0xf0, 0x11, 0x00


	//----- nvinfo : EIATTR_KPARAM_INFO
	.align		4
.L_23:
        /*0028*/ 	.byte	0x04, 0x17
        /*002a*/ 	.short	(.L_25 - .L_24)
.L_24:
        /*002c*/ 	.word	0x00000000
        /*0030*/ 	.short	0x0003
        /*0032*/ 	.short	0x0018
        /*0034*/ 	.byte	0x00, 0xf5, 0x21, 0x00


	//----- nvinfo : EIATTR_KPARAM_INFO
	.align		4
.L_25:
        /*0038*/ 	.byte	0x04, 0x17
        /*003a*/ 	.short	(.L_27 - .L_26)
.L_26:
        /*003c*/ 	.word	0x00000000
        /*0040*/ 	.short	0x0002
        /*0042*/ 	.short	0x0010
        /*0044*/ 	.byte	0x00, 0xf5, 0x21, 0x00


	//----- nvinfo : EIATTR_KPARAM_INFO
	.align		4
.L_27:
        /*0048*/ 	.byte	0x04, 0x17
        /*004a*/ 	.short	(.L_29 - .L_28)
.L_28:
        /*004c*/ 	.word	0x00000000
        /*0050*/ 	.short	0x0001
        /*0052*/ 	.short	0x0008
        /*0054*/ 	.byte	0x00, 0xf0, 0x11, 0x00


	//----- nvinfo : EIATTR_KPARAM_INFO
	.align		4
.L_29:
        /*0058*/ 	.byte	0x04, 0x17
        /*005a*/ 	.short	(.L_31 - .L_30)
.L_30:
        /*005c*/ 	.word	0x00000000
        /*0060*/ 	.short	0x0000
        /*0062*/ 	.short	0x0000
        /*0064*/ 	.byte	0x00, 0xf5, 0x21, 0x00


	//----- nvinfo : EIATTR_SPARSE_MMA_MASK
	.align		4
.L_31:
        /*0068*/ 	.byte	0x03, 0x50
        /*006a*/ 	.short	0x0000


	//----- nvinfo : EIATTR_MAXREG_COUNT
	.align		4
        /*006c*/ 	.byte	0x03, 0x1b
        /*006e*/ 	.short	0x00ff


	//----- nvinfo : EIATTR_MERCURY_ISA_VERSION
	.align		4
        /*0070*/ 	.byte	0x03, 0x5f
        /*0072*/ 	.short	0x0101


	//----- nvinfo : EIATTR_INT_WARP_WIDE_INSTR_OFFSETS
	.align		4
        /*0074*/ 	.byte	0x04, 0x31
        /*0076*/ 	.short	(.L_33 - .L_32)


	//   ....[0]....
.L_32:
        /*0078*/ 	.word	0x00000170


	//   ....[1]....
        /*007c*/ 	.word	0x00000220


	//----- nvinfo : EIATTR_VRC_CTA_INIT_COUNT
	.align		4
.L_33:
        /*0080*/ 	.byte	0x02, 0x4a
	.zero		1
	.zero		1


	//----- nvinfo : EIATTR_EXIT_INSTR_OFFSETS
	.align		4
        /*0084*/ 	.byte	0x04, 0x1c
        /*0086*/ 	.short	(.L_35 - .L_34)


	//   ....[0]....
.L_34:
        /*0088*/ 	.word	0x00000070


	//   ....[1]....
        /*008c*/ 	.word	0x00000150


	//   ....[2]....
        /*0090*/ 	.word	0x00000260


	//----- nvinfo : EIATTR_CBANK_PARAM_SIZE
	.align		4
.L_35:
        /*0094*/ 	.byte	0x03, 0x19
        /*0096*/ 	.short	0x0028


	//----- nvinfo : EIATTR_PARAM_CBANK
	.align		4
        /*0098*/ 	.byte	0x04, 0x0a
        /*009a*/ 	.short	(.L_37 - .L_36)
	.align		4
.L_36:
        /*009c*/ 	.word	index@(.nv.constant0._Z17copy_topk_bucketsPfjS_Pjjj)
        /*00a0*/ 	.short	0x0380
        /*00a2*/ 	.short	0x0028


	//----- nvinfo : EIATTR_SW_WAR
	.align		4
.L_37:
        /*00a4*/ 	.byte	0x04, 0x36
        /*00a6*/ 	.short	(.L_39 - .L_38)
.L_38:
        /*00a8*/ 	.word	0x00000008
.L_39:


//--------------------- .nv.info._Z13filter_bucketPfjS_Pjjj --------------------------
	.section	.nv.info._Z13filter_bucketPfjS_Pjjj,"",@"SHT_CUDA_INFO"
	.sectionflags	@""
	.align	4


	//----- nvinfo : EIATTR_CUDA_API_VERSION
	.align		4
        /*0000*/ 	.byte	0x04, 0x37
        /*0002*/ 	.short	(.L_41 - .L_40)
.L_40:
        /*0004*/ 	.word	0x00000082


	//----- nvinfo : EIATTR_KPARAM_INFO
	.align		4
.L_41:
        /*0008*/ 	.byte	0x04, 0x17
        /*000a*/ 	.short	(.L_43 - .L_42)
.L_42:
        /*000c*/ 	.word	0x00000000
        /*0010*/ 	.short	0x0005
        /*0012*/ 	.short	0x0024
        /*0014*/ 	.byte	0x00, 0xf0, 0x11, 0x00


	//----- nvinfo : EIATTR_KPARAM_INFO
	.align		4
.L_43:
        /*0018*/ 	.byte	0x04, 0x17
        /*001a*/ 	.short	(.L_45 - .L_44)
.L_44:
        /*001c*/ 	.word	0x00000000
        /*0020*/ 	.short	0x0004
        /*0022*/ 	.short	0x0020
        /*0024*/ 	.byte	0x00, 0xf0, 0x11, 0x00


	//----- nvinfo : EIATTR_KPARAM_INFO
	.align		4
.L_45:
        /*0028*/ 	.byte	0x04, 0x17
        /*002a*/ 	.short	(.L_47 - .L_46)
.L_46:
        /*002c*/ 	.word	0x00000000
        /*0030*/ 	.short	0x0003
        /*0032*/ 	.short	0x0018
        /*0034*/ 	.byte	0x00, 0xf5, 0x21, 0x00


	//----- nvinfo : EIATTR_KPARAM_INFO
	.align		4
.L_47:
        /*0038*/ 	.byte	0x04, 0x17
        /*003a*/ 	.short	(.L_49 - .L_48)
.L_48:
        /*003c*/ 	.word	0x00000000
        /*0040*/ 	.short	0x0002
        /*0042*/ 	.short	0x0010
        /*0044*/ 	.byte	0x00, 0xf5, 0x21, 0x00


	//----- nvinfo : EIATTR_KPARAM_INFO
	.align		4
.L_49:
        /*0048*/ 	.byte	0x04, 0x17
        /*004a*/ 	.short	(.L_51 - .L_50)
.L_50:
        /*004c*/ 	.word	0x00000000
        /*0050*/ 	.short	0x0001
        /*0052*/ 	.short	0x0008
        /*0054*/ 	.byte	0x00, 0xf0, 0x11, 0x00


	//----- nvinfo : EIATTR_KPARAM_INFO
	.align		4
.L_51:
        /*0058*/ 	.byte	0x04, 0x17
        /*005a*/ 	.short	(.L_53 - .L_52)
.L_52:
        /*005c*/ 	.word	0x00000000
        /*0060*/ 	.short	0x0000
        /*0062*/ 	.short	0x0000
        /*0064*/ 	.byte	0x00, 0xf5, 0x21, 0x00


	//----- nvinfo : EIATTR_SPARSE_MMA_MASK
	.align		4
.L_53:
        /*0068*/ 	.byte	0x03, 0x50
        /*006a*/ 	.short	0x0000


	//----- nvinfo : EIATTR_MAXREG_COUNT
	.align		4
        /*006c*/ 	.byte	0x03, 0x1b
        /*006e*/ 	.short	0x00ff


	//----- nvinfo : EIATTR_MERCURY_ISA_VERSION
	.align		4
        /*0070*/ 	.byte	0x03, 0x5f
        /*0072*/ 	.short	0x0101


	//----- nvinfo : EIATTR_INT_WARP_WIDE_INSTR_OFFSETS
	.align		4
        /*0074*/ 	.byte	0x04, 0x31
        /*0076*/ 	.short	(.L_55 - .L_54)


	//   ....[0]....
.L_54:
        /*0078*/ 	.word	0x00000170


	//   ....[1]....
        /*007c*/ 	.word	0x00000220


	//----- nvinfo : EIATTR_VRC_CTA_INIT_COUNT
	.align		4
.L_55:
        /*0080*/ 	.byte	0x02, 0x4a
	.zero		1
	.zero		1


	//----- nvinfo : EIATTR_EXIT_INSTR_OFFSETS
	.align		4
        /*0084*/ 	.byte	0x04, 0x1c
        /*0086*/ 	.short	(.L_57 - .L_56)


	//   ....[0]....
.L_56:
        /*0088*/ 	.word	0x00000070


	//   ....[1]....
        /*008c*/ 	.word	0x00000150


	//   ....[2]....
        /*0090*/ 	.word	0x00000260


	//----- nvinfo : EIATTR_CBANK_PARAM_SIZE
	.align		4
.L_57:
        /*0094*/ 	.byte	0x03, 0x19
        /*0096*/ 	.short	0x0028


	//----- nvinfo : EIATTR_PARAM_CBANK
	.align		4
        /*0098*/ 	.byte	0x04, 0x0a
        /*009a*/ 	.short	(.L_59 - .L_58)
	.align		4
.L_58:
        /*009c*/ 	.word	index@(.nv.constant0._Z13filter_bucketPfjS_Pjjj)
        /*00a0*/ 	.short	0x0380
        /*00a2*/ 	.short	0x0028


	//----- nvinfo : EIATTR_SW_WAR
	.align		4
.L_59:
        /*00a4*/ 	.byte	0x04, 0x36
        /*00a6*/ 	.short	(.L_61 - .L_60)
.L_60:
        /*00a8*/ 	.word	0x00000008
.L_61:


//--------------------- .nv.info._Z13count_bucketsPfjPjj --------------------------
	.section	.nv.info._Z13count_bucketsPfjPjj,"",@"SHT_CUDA_INFO"
	.sectionflags	@""
	.align	4


	//----- nvinfo : EIATTR_CUDA_API_VERSION
	.align		4
        /*0000*/ 	.byte	0x04, 0x37
        /*0002*/ 	.short	(.L_63 - .L_62)
.L_62:
        /*0004*/ 	.word	0x00000082


	//----- nvinfo : EIATTR_KPARAM_INFO
	.align		4
.L_63:
        /*0008*/ 	.byte	0x04, 0x17
        /*000a*/ 	.short	(.L_65 - .L_64)
.L_64:
        /*000c*/ 	.word	0x00000000
        /*0010*/ 	.short	0x0003
        /*0012*/ 	.short	0x0018
        /*0014*/ 	.byte	0x00, 0xf0, 0x11, 0x00


	//----- nvinfo : EIATTR_KPARAM_INFO
	.align		4
.L_65:
        /*0018*/ 	.byte	0x04, 0x17
        /*001a*/ 	.short	(.L_67 - .L_66)
.L_66:
        /*001c*/ 	.word	0x00000000
        /*0020*/ 	.short	0x0002
        /*0022*/ 	.short	0x0010
        /*0024*/ 	.byte	0x00, 0xf5, 0x21, 0x00


	//----- nvinfo : EIATTR_KPARAM_INFO
	.align		4
.L_67:
        /*0028*/ 	.byte	0x04, 0x17
        /*002a*/ 	.short	(.L_69 - .L_68)
.L_68:
        /*002c*/ 	.word	0x00000000
        /*0030*/ 	.short	0x0001
        /*0032*/ 	.short	0x0008
        /*0034*/ 	.byte	0x00, 0xf0, 0x11, 0x00


	//----- nvinfo : EIATTR_KPARAM_INFO
	.align		4
.L_69:
        /*0038*/ 	.byte	0x04, 0x17
        /*003a*/ 	.short	(.L_71 - .L_70)
.L_70:
        /*003c*/ 	.word	0x00000000
        /*0040*/ 	.short	0x0000
        /*0042*/ 	.short	0x0000
        /*0044*/ 	.byte	0x00, 0xf5, 0x21, 0x00


	//----- nvinfo : EIATTR_SPARSE_MMA_MASK
	.align		4
.L_71:
        /*0048*/ 	.byte	0x03, 0x50
        /*004a*/ 	.short	0x0000


	//----- nvinfo : EIATTR_MAXREG_COUNT
	.align		4
        /*004c*/ 	.byte	0x03, 0x1b
        /*004e*/ 	.short	0x00ff


	//----- nvinfo : EIATTR_NUM_BARRIERS
	.align		4
        /*0050*/ 	.byte	0x02, 0x4c
        /*0052*/ 	.byte	0x01
	.zero		1


	//----- nvinfo : EIATTR_MERCURY_ISA_VERSION
	.align		4
        /*0054*/ 	.byte	0x03, 0x5f
        /*0056*/ 	.short	0x0101


	//----- nvinfo : EIATTR_VRC_CTA_INIT_COUNT
	.align		4
        /*0058*/ 	.byte	0x02, 0x4a
	.zero		1
	.zero		1


	//----- nvinfo : EIATTR_EXIT_INSTR_OFFSETS
	.align		4
        /*005c*/ 	.byte	0x04, 0x1c
        /*005e*/ 	.short	(.L_73 - .L_72)


	//   ....[0]....
.L_72:
        /*0060*/ 	.word	0x000005f0


	//   ....[1]....
        /*0064*/ 	.word	0x00000930


	//   ....[2]....
        /*0068*/ 	.word	0x00000c30


	//----- nvinfo : EIATTR_CRS_STACK_SIZE
	.align		4
.L_73:
        /*006c*/ 	.byte	0x04, 0x1e
        /*006e*/ 	.short	(.L_75 - .L_74)
.L_74:
        /*0070*/ 	.word	0x00000000


	//----- nvinfo : EIATTR_CBANK_PARAM_SIZE
	.align		4
.L_75:
        /*0074*/ 	.byte	0x03, 0x19
        /*0076*/ 	.short	0x001c


	//----- nvinfo : EIATTR_PARAM_CBANK
	.align		4
        /*0078*/ 	.byte	0x04, 0x0a
        /*007a*/ 	.short	(.L_77 - .L_76)
	.align		4
.L_76:
        /*007c*/ 	.word	index@(.nv.constant0._Z13count_bucketsPfjPjj)
        /*0080*/ 	.short	0x0380
        /*0082*/ 	.short	0x001c


	//----- nvinfo : EIATTR_SW_WAR
	.align		4
.L_77:
        /*0084*/ 	.byte	0x04, 0x36
        /*0086*/ 	.short	(.L_79 - .L_78)
.L_78:
        /*0088*/ 	.word	0x00000008
.L_79:


//--------------------- .nv.callgraph             --------------------------
	.section	.nv.callgraph,"",@"SHT_CUDA_CALLGRAPH"
	.align	4
	.sectionentsize	8
	.align		4
        /*0000*/ 	.word	0x00000000
	.align		4
        /*0004*/ 	.word	0xffffffff
	.align		4
        /*0008*/ 	.word	0x00000000
	.align		4
        /*000c*/ 	.word	0xfffffffe
	.align		4
        /*0010*/ 	.word	0x00000000
	.align		4
        /*0014*/ 	.word	0xfffffffd
	.align		4
        /*0018*/ 	.word	0x00000000
	.align		4
        /*001c*/ 	.word	0xfffffffc


//--------------------- .text._Z17copy_topk_bucketsPfjS_Pjjj --------------------------
	.section	.text._Z17copy_topk_bucketsPfjS_Pjjj,"ax",@progbits
	.align	128
        .global         _Z17copy_topk_bucketsPfjS_Pjjj
        .type           _Z17copy_topk_bucketsPfjS_Pjjj,@function
        .size           _Z17copy_topk_bucketsPfjS_Pjjj,(.L_x_25 - _Z17copy_topk_bucketsPfjS_Pjjj)
        .other          _Z17copy_topk_bucketsPfjS_Pjjj,@"STO_CUDA_ENTRY STV_DEFAULT"
_Z17copy_topk_bucketsPfjS_Pjjj:
.text._Z17copy_topk_bucketsPfjS_Pjjj:
[----:B------:R-:W-:Y:S01]  /*0000*/  LDC R1, c[0x0][0x37c] ;  /* 0x0000df00ff017b82 */ /* 0x000fe20000000800 */
[----:B------:R-:W0:Y:S07]  /*0010*/  S2R R0, SR_TID.X ;  /* 0x0000000000007919 */ /* 0x000e2e0000002100 */
[----:B------:R-:W0:Y:S01]  /*0020*/  S2UR UR4, SR_CTAID.X ;  /* 0x00000000000479c3 */ /* 0x000e220000002500 */
[----:B------:R-:W1:Y:S07]  /*0030*/  LDCU UR5, c[0x0][0x388] ;  /* 0x00007100ff0577ac */ /* 0x000e6e0008000800 */
[----:B------:R-:W0:Y:S02]  /*0040*/  LDC R5, c[0x0][0x360] ;  /* 0x0000d800ff057b82 */ /* 0x000e240000000800 */
[----:B0-----:R-:W-:-:S05]  /*0050*/  IMAD R5, R5, UR4, R0 ;  /* 0x0000000405057c24 */ /* 0x001fca000f8e0200 */
[----:B-1----:R-:W-:-:S13]  /*0060*/  ISETP.GE.U32.AND P0, PT, R5, UR5, PT ;  /* 0x0000000505007c0c */ /* 0x002fda000bf06070 */
[----:B------:R-:W-:Y:S05]  /*0070*/  @P0 EXIT ;  /* 0x000000000000094d */ /* 0x000fea0003800000 */
[----:B------:R-:W0:Y:S01]  /*0080*/  LDC.64 R2, c[0x0][0x380] ;  /* 0x0000e000ff027b82 */ /* 0x000e220000000a00 */
[----:B------:R-:W1:Y:S01]  /*0090*/  LDCU.64 UR6, c[0x0][0x358] ;  /* 0x00006b00ff0677ac */ /* 0x000e620008000a00 */
[----:B------:R-:W2:Y:S01]  /*00a0*/  LDCU.64 UR8, c[0x0][0x3a0] ;  /* 0x00007400ff0877ac */ /* 0x000ea20008000a00 */
[----:B0-----:R-:W-:-:S05]  /*00b0*/  IMAD.WIDE.U32 R2, R5, 0x4, R2 ;  /* 0x0000000405027825 */ /* 0x001fca00078e0002 */
[----:B-1----:R-:W3:Y:S01]  /*00c0*/  LDG.E R0, desc[UR6][R2.64] ;  /* 0x0000000602007981 */ /* 0x002ee2000c1e1900 */
[----:B------:R-:W-:Y:S01]  /*00d0*/  IMAD.MOV.U32 R5, RZ, RZ, -0x80000000 ;  /* 0x80000000ff057424 */ /* 0x000fe200078e00ff */
[----:B--2---:R-:W-:Y:S01]  /*00e0*/  USHF.L.U32 UR4, UR9, 0x3, URZ ;  /* 0x0000000309047899 */ /* 0x004fe200080006ff */
[----:B---3--:R-:W-:-:S04]  /*00f0*/  ISETP.GT.AND P0, PT, R0, -0x1, PT ;  /* 0xffffffff0000780c */ /* 0x008fc80003f04270 */
[----:B------:R-:W-:-:S04]  /*0100*/  SEL R5, R5, 0xffffffff, P0 ;  /* 0xffffffff05057807 */ /* 0x000fc80000000000 */
[----:B------:R-:W-:-:S04]  /*0110*/  LOP3.LUT R5, R5, R0, RZ, 0x3c, !PT ;  /* 0x0000000005057212 */ /* 0x000fc800078e3cff */
[----:B------:R-:W-:-:S04]  /*0120*/  SHF.R.U32.HI R5, RZ, UR4, R5 ;  /* 0x00000004ff057c19 */ /* 0x000fc80008011605 */
[----:B------:R-:W-:-:S04]  /*0130*/  LOP3.LUT R5, R5, 0xff, RZ, 0xc0, !PT ;  /* 0x000000ff05057812 */ /* 0x000fc800078ec0ff */
[----:B------:R-:W-:-:S13]  /*0140*/  ISETP.GT.U32.AND P0, PT, R5, UR8, PT ;  /* 0x0000000805007c0c */ /* 0x000fda000bf04070 */
[----:B------:R-:W-:Y:S05]  /*0150*/  @!P0 EXIT ;  /* 0x000000000000894d */ /* 0x000fea0003800000 */
[----:B------:R-:W0:Y:S01]  /*0160*/  S2R R7, SR_LANEID ;  /* 0x0000000000077919 */ /* 0x000e220000000000 */
[----:B------:R-:W-:Y:S01]  /*0170*/  VOTEU.ANY UR4, UPT, PT ;  /* 0x0000000000047886 */ /* 0x000fe200038e0100 */
[----:B------:R-:W1:Y:S01]  /*0180*/  LDC.64 R4, c[0x0][0x398] ;  /* 0x0000e600ff047b82 */ /* 0x000e620000000a00 */
[----:B------:R-:W0:Y:S08]  /*0190*/  FLO.U32 R0, UR4 ;  /* 0x0000000400007d00 */ /* 0x000e3000080e0000 */
[----:B------:R-:W1:Y:S01]  /*01a0*/  POPC R11, UR4 ;  /* 0x00000004000b7d09 */ /* 0x000e620008000000 */
[----:B0-----:R-:W-:Y:S01]  /*01b0*/  ISETP.EQ.U32.AND P0, PT, R0, R7, PT ;  /* 0x000000070000720c */ /* 0x001fe20003f02070 */
[----:B------:R-:W0:Y:S01]  /*01c0*/  S2R R8, SR_LTMASK ;  /* 0x0000000000087919 */ /* 0x000e220000003900 */
[----:B------:R-:W2:Y:S11]  /*01d0*/  LDC.64 R6, c[0x0][0x390] ;  /* 0x0000e400ff067b82 */ /* 0x000eb60000000a00 */
[----:B-1----:R-:W3:Y:S04]  /*01e0*/  @P0 ATOMG.E.ADD.STRONG.GPU PT, R5, desc[UR6][R4.64], R11 ;  /* 0x8000000b040509a8 */ /* 0x002ee800081ef106 */
[----:B------:R-:W4:Y:S01]  /*01f0*/  LDG.E R3, desc[UR6][R2.64] ;  /* 0x0000000602037981 */ /* 0x000f22000c1e1900 */
[----:B0-----:R-:W-:-:S06]  /*0200*/  LOP3.LUT R8, R8, UR4, RZ, 0xc0, !PT ;  /* 0x0000000408087c12 */ /* 0x001fcc000f8ec0ff */
[----:B------:R-:W0:Y:S01]  /*0210*/  POPC R8, R8 ;  /* 0x0000000800087309 */ /* 0x000e220000000000 */
[----:B---3--:R-:W0:Y:S02]  /*0220*/  SHFL.IDX PT, R9, R5, R0, 0x1f ;  /* 0x00001f0005097589 */ /* 0x008e2400000e0000 */
[----:B0-----:R-:W-:-:S04]  /*0230*/  IMAD.IADD R9, R9, 0x1, R8 ;  /* 0x0000000109097824 */ /* 0x001fc800078e0208 */
[----:B--2---:R-:W-:-:S05]  /*0240*/  IMAD.WIDE.U32 R6, R9, 0x4, R6 ;  /* 0x0000000409067825 */ /* 0x004fca00078e0006 */
[----:B----4-:R-:W-:Y:S01]  /*0250*/  STG.E desc[UR6][R6.64], R3 ;  /* 0x0000000306007986 */ /* 0x010fe2000c101906 */
[----:B------:R-:W-:Y:S05]  /*0260*/  EXIT ;  /* 0x000000000000794d */ /* 0x000fea0003800000 */
.L_x_0:
[----:B------:R-:W-:-:S00]  /*0270*/  BRA `(.L_x_0) ;  /* 0xfffffffc00fc7947 */ /* 0x000fc0000383ffff */
[----:B------:R-:W-:-:S00]  /*0280*/  NOP ;  /* 0x0000000000007918 */ /* 0x000fc00000000000 */
[----:B------:R-:W-:-:S00]  /*0290*/  NOP ;  /* 0x0000000000007918 */ /* 0x000fc00000000000 */
[----:B------:R-:W-:-:S00]  /*02a0*/  NOP ;  /* 0x0000000000007918 */ /* 0x000fc00000000000 */
[----:B------:R-:W-:-:S00]  /*02b0*/  NOP ;  /* 0x0000000000007918 */ /* 0x000fc00000000000 */
[----:B------:R-:W-:-:S00]  /*02c0*/  NOP ;  /* 0x0000000000007918 */ /* 0x000fc00000000000 */
[----:B------:R-:W-:-:S00]  /*02d0*/  NOP ;  /* 0x0000000000007918 */ /* 0x000fc00000000000 */
[----:B------:R-:W-:-:S00]  /*02e0*/  NOP ;  /* 0x0000000000007918 */ /* 0x000fc00000000000 */
[----:B------:R-:W-:-:S00]  /*02f0*/  NOP ;  /* 0x0000000000007918 */ /* 0x000fc00000000000 */
.L_x_25:


//--------------------- .text._Z13filter_bucketPfjS_Pjjj --------------------------
	.section	.text._Z13filter_bucketPfjS_Pjjj,"ax",@progbits
	.align	128
        .global         _Z13filter_bucketPfjS_Pjjj
        .type           _Z13filter_bucketPfjS_Pjjj,@function
        .size           _Z13filter_bucketPfjS_Pjjj,(.L_x_26 - _Z13filter_bucketPfjS_Pjjj)
        .other          _Z13filter_bucketPfjS_Pjjj,@"STO_CUDA_ENTRY STV_DEFAULT"
_Z13filter_bucketPfjS_Pjjj:
.text._Z13filter_bucketPfjS_Pjjj:
        /* <DEDUP_REMOVED lines=20> */
[----:B------:R-:W-:-:S13]  /*0140*/  ISETP.NE.AND P0, PT, R5, UR8, PT ;  /* 0x0000000805007c0c */ /* 0x000fda000bf05270 */
[----:B------:R-:W-:Y:S05]  /*0150*/  @P0 EXIT ;  /* 0x000000000000094d */ /* 0x000fea0003800000 */
        /* <DEDUP_REMOVED lines=17> */
.L_x_1:
        /* <DEDUP_REMOVED lines=9> */
.L_x_26:


//--------------------- .text._Z13count_bucketsPfjPjj --------------------------
	.section	.text._Z13count_bucketsPfjPjj,"ax",@progbits
	.align	128
        .global         _Z13count_bucketsPfjPjj
        .type           _Z13count_bucketsPfjPjj,@function
        .size           _Z13count_bucketsPfjPjj,(.L_x_27 - _Z13count_bucketsPfjPjj)
        .other          _Z13count_bucketsPfjPjj,@"STO_CUDA_ENTRY STV_DEFAULT"
_Z13count_bucketsPfjPjj:
.text._Z13count_bucketsPfjPjj:
[----:B------:R-:W-:Y:S01]  /*0000*/  LDC R1, c[0x0][0x37c] ;  /* 0x0000df00ff017b82 */ /* 0x000fe20000000800 */
[----:B------:R-:W0:Y:S01]  /*0010*/  S2R R0, SR_TID.X ;  /* 0x0000000000007919 */ /* 0x000e220000002100 */
[----:B------:R-:W-:Y:S01]  /*0020*/  BSSY.RECONVERGENT B0, `(.L_x_2) ;  /* 0x0000040000007945 */ /* 0x000fe20003800200 */
[----:B0-----:R-:W-:-:S13]  /*0030*/  ISETP.GT.U32.AND P0, PT, R0, 0xff, PT ;  /* 0x000000ff0000780c */ /* 0x001fda0003f04070 */
[----:B------:R-:W-:Y:S05]  /*0040*/  @P0 BRA `(.L_x_3) ;  /* 0x0000000000f40947 */ /* 0x000fea0003800000 */
[----:B------:R-:W0:Y:S01]  /*0050*/  LDC R10, c[0x0][0x360] ;  /* 0x0000d800ff0a7b82 */ /* 0x000e220000000800 */
[----:B------:R-:W-:Y:S01]  /*0060*/  BSSY.RECONVERGENT B1, `(.L_x_4) ;  /* 0x000002b000017945 */ /* 0x000fe20003800200 */
[----:B0-----:R-:W0:Y:S01]  /*0070*/  I2F.U32.RP R7, R10 ;  /* 0x0000000a00077306 */ /* 0x001e220000209000 */
[----:B------:R-:W-:Y:S01]  /*0080*/  IMAD.IADD R4, R0, 0x1, R10 ;  /* 0x0000000100047824 */ /* 0x000fe200078e020a */
[----:B------:R-:W-:-:S04]  /*0090*/  ISETP.NE.U32.AND P2, PT, R10, RZ, PT ;  /* 0x000000ff0a00720c */ /* 0x000fc80003f45070 */
[C---:B------:R-:W-:Y:S02]  /*00a0*/  ISETP.GE.U32.AND P0, PT, R4.reuse, 0x100, PT ;  /* 0x000001000400780c */ /* 0x040fe40003f06070 */
[----:B------:R-:W-:Y:S02]  /*00b0*/  VIMNMX.U32 R5, PT, PT, R4, 0x100, !PT ;  /* 0x0000010004057848 */ /* 0x000fe40007fe0000 */
[----:B------:R-:W-:-:S04]  /*00c0*/  SEL R6, RZ, 0x1, P0 ;  /* 0x00000001ff067807 */ /* 0x000fc80000000000 */
[----:B------:R-:W-:Y:S01]  /*00d0*/  IADD3 R5, PT, PT, R5, -R4, -R6 ;  /* 0x8000000405057210 */ /* 0x000fe20007ffe806 */
[----:B0-----:R-:W0:Y:S02]  /*00e0*/  MUFU.RCP R7, R7 ;  /* 0x0000000700077308 */ /* 0x001e240000001000 */
[----:B0-----:R-:W-:-:S06]  /*00f0*/  VIADD R2, R7, 0xffffffe ;  /* 0x0ffffffe07027836 */ /* 0x001fcc0000000000 */
[----:B------:R0:W1:Y:S02]  /*0100*/  F2I.FTZ.U32.TRUNC.NTZ R3, R2 ;  /* 0x0000000200037305 */ /* 0x000064000021f000 */
[----:B0-----:R-:W-:Y:S02]  /*0110*/  IMAD.MOV.U32 R2, RZ, RZ, RZ ;  /* 0x000000ffff027224 */ /* 0x001fe400078e00ff */
[----:B-1----:R-:W-:-:S04]  /*0120*/  IMAD.MOV R9, RZ, RZ, -R3 ;  /* 0x000000ffff097224 */ /* 0x002fc800078e0a03 */
[----:B------:R-:W-:-:S04]  /*0130*/  IMAD R9, R9, R10, RZ ;  /* 0x0000000a09097224 */ /* 0x000fc800078e02ff */
[----:B------:R-:W-:-:S06]  /*0140*/  IMAD.HI.U32 R8, R3, R9, R2 ;  /* 0x0000000903087227 */ /* 0x000fcc00078e0002 */
[----:B------:R-:W-:-:S05]  /*0150*/  IMAD.HI.U32 R3, R8, R5, RZ ;  /* 0x0000000508037227 */ /* 0x000fca00078e00ff */
[----:B------:R-:W-:-:S05]  /*0160*/  IADD3 R2, PT, PT, -R3, RZ, RZ ;  /* 0x000000ff03027210 */ /* 0x000fca0007ffe1ff */
[----:B------:R-:W-:-:S05]  /*0170*/  IMAD R5, R10, R2, R5 ;  /* 0x000000020a057224 */ /* 0x000fca00078e0205 */
[----:B------:R-:W-:-:S13]  /*0180*/  ISETP.GE.U32.AND P0, PT, R5, R10, PT ;  /* 0x0000000a0500720c */ /* 0x000fda0003f06070 */
[----:B------:R-:W-:Y:S02]  /*0190*/  @P0 IMAD.IADD R5, R5, 0x1, -R10 ;  /* 0x0000000105050824 */ /* 0x000fe400078e0a0a */
[----:B------:R-:W-:-:S03]  /*01a0*/  @P0 VIADD R3, R3, 0x1 ;  /* 0x0000000103030836 */ /* 0x000fc60000000000 */
[----:B------:R-:W-:-:S13]  /*01b0*/  ISETP.GE.U32.AND P1, PT, R5, R10, PT ;  /* 0x0000000a0500720c */ /* 0x000fda0003f26070 */
[----:B------:R-:W-:Y:S01]  /*01c0*/  @P1 VIADD R3, R3, 0x1 ;  /* 0x0000000103031836 */ /* 0x000fe20000000000 */
[----:B------:R-:W-:-:S05]  /*01d0*/  @!P2 LOP3.LUT R3, RZ, R10, RZ, 0x33, !PT ;  /* 0x0000000aff03a212 */ /* 0x000fca00078e33ff */
[----:B------:R-:W-:-:S05]  /*01e0*/  IMAD.IADD R3, R6, 0x1, R3 ;  /* 0x0000000106037824 */ /* 0x000fca00078e0203 */
[C---:B------:R-:W-:Y:S02]  /*01f0*/  LOP3.LUT R2, R3.reuse, 0x3, RZ, 0xc0, !PT ;  /* 0x0000000303027812 */ /* 0x040fe400078ec0ff */
[----:B------:R-:W-:Y:S02]  /*0200*/  ISETP.GE.U32.AND P1, PT, R3, 0x3, PT ;  /* 0x000000030300780c */ /* 0x000fe40003f26070 */
[----:B------:R-:W-:Y:S02]  /*0210*/  ISETP.NE.AND P0, PT, R2, 0x3, PT ;  /* 0x000000030200780c */ /* 0x000fe40003f05270 */
[----:B------:R-:W-:-:S11]  /*0220*/  MOV R2, R0 ;  /* 0x0000000000027202 */ /* 0x000fd60000000f00 */
[----:B------:R-:W-:Y:S05]  /*0230*/  @!P0 BRA `(.L_x_5) ;  /* 0x0000000000348947 */ /* 0x000fea0003800000 */
[----:B------:R-:W0:Y:S01]  /*0240*/  S2UR UR5, SR_CgaCtaId ;  /* 0x00000000000579c3 */ /* 0x000e220000008800 */
[----:B------:R-:W-:Y:S01]  /*0250*/  VIADD R2, R3, 0x1 ;  /* 0x0000000103027836 */ /* 0x000fe20000000000 */
[----:B------:R-:W-:-:S04]  /*0260*/  UMOV UR4, 0x400 ;  /* 0x0000040000047882 */ /* 0x000fc80000000000 */
[----:B------:R-:W-:-:S05]  /*0270*/  LOP3.LUT R3, R2, 0x3, RZ, 0xc0, !PT ;  /* 0x0000000302037812 */ /* 0x000fca00078ec0ff */
[----:B------:R-:W-:Y:S02]  /*0280*/  IMAD R2, R3, R10, R0 ;  /* 0x0000000a03027224 */ /* 0x000fe400078e0200 */
[----:B------:R-:W-:Y:S01]  /*0290*/  IMAD.MOV R4, RZ, RZ, -R3 ;  /* 0x000000ffff047224 */ /* 0x000fe200078e0a03 */
[----:B0-----:R-:W-:-:S06]  /*02a0*/  ULEA UR4, UR5, UR4, 0x18 ;  /* 0x0000000405047291 */ /* 0x001fcc000f8ec0ff */
[----:B------:R-:W-:-:S07]  /*02b0*/  LEA R3, R0, UR4, 0x2 ;  /* 0x0000000400037c11 */ /* 0x000fce000f8e10ff */
.L_x_6:
[----:B------:R-:W-:Y:S01]  /*02c0*/  VIADD R4, R4, 0x1 ;  /* 0x0000000104047836 */ /* 0x000fe20000000000 */
[----:B------:R0:W-:Y:S04]  /*02d0*/  STS [R3], RZ ;  /* 0x000000ff03007388 */ /* 0x0001e80000000800 */
[----:B------:R-:W-:Y:S01]  /*02e0*/  ISETP.NE.AND P0, PT, R4, RZ, PT ;  /* 0x000000ff0400720c */ /* 0x000fe20003f05270 */
[----:B0-----:R-:W-:-:S12]  /*02f0*/  IMAD R3, R10, 0x4, R3 ;  /* 0x000000040a037824 */ /* 0x001fd800078e0203 */
[----:B------:R-:W-:Y:S05]  /*0300*/  @P0 BRA `(.L_x_6) ;  /* 0xfffffffc00ec0947 */ /* 0x000fea000383ffff */
.L_x_5:
[----:B------:R-:W-:Y:S05]  /*0310*/  BSYNC.RECONVERGENT B1 ;  /* 0x0000000000017941 */ /* 0x000fea0003800200 */
.L_x_4:
[----:B------:R-:W-:Y:S05]  /*0320*/  @!P1 BRA `(.L_x_3) ;  /* 0x00000000003c9947 */ /* 0x000fea0003800000 */
[----:B------:R-:W0:Y:S01]  /*0330*/  S2UR UR5, SR_CgaCtaId ;  /* 0x00000000000579c3 */ /* 0x000e220000008800 */
[----:B------:R-:W-:Y:S02]  /*0340*/  UMOV UR4, 0x400 ;  /* 0x0000040000047882 */ /* 0x000fe40000000000 */
[----:B0-----:R-:W-:-:S06]  /*0350*/  ULEA UR4, UR5, UR4, 0x18 ;  /* 0x0000000405047291 */ /* 0x001fcc000f8ec0ff */
[----:B------:R-:W-:-:S07]  /*0360*/  LEA R3, R2, UR4, 0x2 ;  /* 0x0000000402037c11 */ /* 0x000fce000f8e10ff */
.L_x_7:
[C---:B------:R-:W-:Y:S01]  /*0370*/  LEA R4, R10.reuse, R3, 0x2 ;  /* 0x000000030a047211 */ /* 0x040fe200078e10ff */
[C-C-:B------:R-:W-:Y:S01]  /*0380*/  IMAD R5, R10.reuse, 0x8, R3.reuse ;  /* 0x000000080a057824 */ /* 0x140fe200078e0203 */
[----:B------:R0:W-:Y:S01]  /*0390*/  STS [R3], RZ ;  /* 0x000000ff03007388 */ /* 0x0001e20000000800 */
[C-C-:B------:R-:W-:Y:S02]  /*03a0*/  IMAD R6, R10.reuse, 0xc, R3.reuse ;  /* 0x0000000c0a067824 */ /* 0x140fe400078e0203 */
[----:B------:R-:W-:Y:S01]  /*03b0*/  IMAD R2, R10, 0x4, R2 ;  /* 0x000000040a027824 */ /* 0x000fe200078e0202 */
[----:B------:R1:W-:Y:S04]  /*03c0*/  STS [R4], RZ ;  /* 0x000000ff04007388 */ /* 0x0003e80000000800 */
[----:B------:R1:W-:Y:S01]  /*03d0*/  STS [R5], RZ ;  /* 0x000000ff05007388 */ /* 0x0003e20000000800 */
[----:B------:R-:W-:Y:S01]  /*03e0*/  ISETP.GE.U32.AND P0, PT, R2, 0x100, PT ;  /* 0x000001000200780c */ /* 0x000fe20003f06070 */
[----:B0-----:R-:W-:-:S02]  /*03f0*/  IMAD R3, R10, 0x10, R3 ;  /* 0x000000100a037824 */ /* 0x001fc400078e0203 */
[----:B------:R1:W-:Y:S10]  /*0400*/  STS [R6], RZ ;  /* 0x000000ff06007388 */ /* 0x0003f40000000800 */
[----:B-1----:R-:W-:Y:S05]  /*0410*/  @!P0 BRA `(.L_x_7) ;  /* 0xfffffffc00d48947 */ /* 0x002fea000383ffff */
.L_x_3:
[----:B------:R-:W-:Y:S05]  /*0420*/  BSYNC.RECONVERGENT B0 ;  /* 0x0000000000007941 */ /* 0x000fea0003800200 */
.L_x_2:
[----:B------:R-:W0:Y:S01]  /*0430*/  S2UR UR4, SR_CTAID.X ;  /* 0x00000000000479c3 */ /* 0x000e220000002500 */
[----:B------:R-:W1:Y:S01]  /*0440*/  LDCU UR5, c[0x0][0x388] ;  /* 0x00007100ff0577ac */ /* 0x000e620008000800 */
[----:B------:R-:W-:Y:S06]  /*0450*/  BSSY.RECONVERGENT B0, `(.L_x_8) ;  /* 0x0000018000007945 */ /* 0x000fec0003800200 */
[----:B------:R-:W-:Y:S01]  /*0460*/  BAR.SYNC.DEFER_BLOCKING 0x0 ;  /* 0x0000000000007b1d */ /* 0x000fe20000010000 */
[----:B------:R-:W-:-:S07]  /*0470*/  ISETP.GT.U32.AND P1, PT, R0, 0xff, PT ;  /* 0x000000ff0000780c */ /* 0x000fce0003f24070 */
[----:B------:R-:W0:Y:S01]  /*0480*/  LDC R3, c[0x0][0x360] ;  /* 0x0000d800ff037b82 */ /* 0x000e220000000800 */
[----:B------:R-:W2:Y:S01]  /*0490*/  LDCU.64 UR6, c[0x0][0x358] ;  /* 0x00006b00ff0677ac */ /* 0x000ea20008000a00 */
[----:B0-----:R-:W-:-:S05]  /*04a0*/  IMAD R7, R3, UR4, R0 ;  /* 0x0000000403077c24 */ /* 0x001fca000f8e0200 */
[----:B-1----:R-:W-:-:S13]  /*04b0*/  ISETP.GE.U32.AND P0, PT, R7, UR5, PT ;  /* 0x0000000507007c0c */ /* 0x002fda000bf06070 */
[----:B--2---:R-:W-:Y:S05]  /*04c0*/  @P0 BRA `(.L_x_9) ;  /* 0x0000000000400947 */ /* 0x004fea0003800000 */
[----:B------:R-:W0:Y:S01]  /*04d0*/  LDC.64 R4, c[0x0][0x380] ;  /* 0x0000e000ff047b82 */ /* 0x000e220000000a00 */
[----:B------:R-:W1:Y:S01]  /*04e0*/  LDCU UR4, c[0x0][0x398] ;  /* 0x00007300ff0477ac */ /* 0x000e620008000800 */
[----:B0-----:R-:W-:-:S06]  /*04f0*/  IMAD.WIDE.U32 R4, R7, 0x4, R4 ;  /* 0x0000000407047825 */ /* 0x001fcc00078e0004 */
[----:B------:R-:W2:Y:S01]  /*0500*/  LDG.E R4, desc[UR6][R4.64] ;  /* 0x0000000604047981 */ /* 0x000ea2000c1e1900 */
[----:B------:R-:W0:Y:S01]  /*0510*/  S2UR UR5, SR_CgaCtaId ;  /* 0x00000000000579c3 */ /* 0x000e220000008800 */
[----:B------:R-:W-:Y:S01]  /*0520*/  HFMA2 R7, -RZ, RZ, -0.0 , 0 ;  /* 0x80000000ff077431 */ /* 0x000fe200000001ff */
[----:B-1----:R-:W-:Y:S01]  /*0530*/  USHF.L.U32 UR4, UR4, 0x3, URZ ;  /* 0x0000000304047899 */ /* 0x002fe200080006ff */
[----:B--2---:R-:W-:-:S04]  /*0540*/  ISETP.GT.AND P0, PT, R4, -0x1, PT ;  /* 0xffffffff0400780c */ /* 0x004fc80003f04270 */
[----:B------:R-:W-:-:S04]  /*0550*/  SEL R7, R7, 0xffffffff, P0 ;  /* 0xffffffff07077807 */ /* 0x000fc80000000000 */
[----:B------:R-:W-:-:S04]  /*0560*/  LOP3.LUT R7, R7, R4, RZ, 0x3c, !PT ;  /* 0x0000000407077212 */ /* 0x000fc800078e3cff */
[----:B------:R-:W-:Y:S01]  /*0570*/  SHF.R.U32.HI R7, RZ, UR4, R7 ;  /* 0x00000004ff077c19 */ /* 0x000fe20008011607 */
[----:B------:R-:W-:Y:S02]  /*0580*/  UMOV UR4, 0x400 ;  /* 0x0000040000047882 */ /* 0x000fe40000000000 */
[----:B0-----:R-:W-:Y:S02]  /*0590*/  ULEA UR4, UR5, UR4, 0x18 ;  /* 0x0000000405047291 */ /* 0x001fe4000f8ec0ff */
[----:B------:R-:W-:-:S05]  /*05a0*/  IMAD.SHL.U32 R7, R7, 0x4, RZ ;  /* 0x0000000407077824 */ /* 0x000fca00078e00ff */
[----:B------:R-:W-:-:S05]  /*05b0*/  LOP3.LUT R7, R7, 0x3fc, RZ, 0xc0, !PT ;  /* 0x000003fc07077812 */ /* 0x000fca00078ec0ff */
[----:B------:R0:W-:Y:S02]  /*05c0*/  ATOMS.POPC.INC.32 RZ, [R7+UR4] ;  /* 0x0000000007ff7f8c */ /* 0x0001e4000d800004 */
.L_x_9:
[----:B------:R-:W-:Y:S05]  /*05d0*/  BSYNC.RECONVERGENT B0 ;  /* 0x0000000000007941 */ /* 0x000fea0003800200 */
.L_x_8:
[----:B------:R-:W-:Y:S06]  /*05e0*/  BAR.SYNC.DEFER_BLOCKING 0x0 ;  /* 0x0000000000007b1d */ /* 0x000fec0000010000 */
[----:B------:R-:W-:Y:S05]  /*05f0*/  @P1 EXIT ;  /* 0x000000000000194d */ /* 0x000fea0003800000 */
[----:B------:R-:W1:Y:S01]  /*0600*/  I2F.U32.RP R8, R3 ;  /* 0x0000000300087306 */ /* 0x000e620000209000 */
[----:B------:R-:W-:Y:S01]  /*0610*/  IADD3 R2, PT, PT, R0, R3, RZ ;  /* 0x0000000300027210 */ /* 0x000fe20007ffe0ff */
[----:B------:R-:W-:Y:S01]  /*0620*/  BSSY.RECONVERGENT B0, `(.L_x_10) ;  /* 0x000002f000007945 */ /* 0x000fe20003800200 */
[----:B------:R-:W-:Y:S02]  /*0630*/  ISETP.NE.U32.AND P2, PT, R3, RZ, PT ;  /* 0x000000ff0300720c */ /* 0x000fe40003f45070 */
[C---:B------:R-:W-:Y:S02]  /*0640*/  ISETP.GE.U32.AND P0, PT, R2.reuse, 0x100, PT ;  /* 0x000001000200780c */ /* 0x040fe40003f06070 */
[----:B0-----:R-:W-:Y:S01]  /*0650*/  VIMNMX.U32 R7, PT, PT, R2, 0x100, !PT ;  /* 0x0000010002077848 */ /* 0x001fe20007fe0000 */
[----:B-1----:R-:W0:Y:S02]  /*0660*/  MUFU.RCP R8, R8 ;  /* 0x0000000800087308 */ /* 0x002e240000001000 */
[----:B0-----:R-:W-:-:S06]  /*0670*/  VIADD R4, R8, 0xffffffe ;  /* 0x0ffffffe08047836 */ /* 0x001fcc0000000000 */
[----:B------:R0:W1:Y:S02]  /*0680*/  F2I.FTZ.U32.TRUNC.NTZ R5, R4 ;  /* 0x0000000400057305 */ /* 0x000064000021f000 */
[----:B0-----:R-:W-:Y:S02]  /*0690*/  IMAD.MOV.U32 R4, RZ, RZ, RZ ;  /* 0x000000ffff047224 */ /* 0x001fe400078e00ff */
[----:B-1----:R-:W-:-:S04]  /*06a0*/  IMAD.MOV R6, RZ, RZ, -R5 ;  /* 0x000000ffff067224 */ /* 0x002fc800078e0a05 */
[----:B------:R-:W-:Y:S01]  /*06b0*/  IMAD R9, R6, R3, RZ ;  /* 0x0000000306097224 */ /* 0x000fe200078e02ff */
[----:B------:R-:W-:-:S03]  /*06c0*/  SEL R6, RZ, 0x1, P0 ;  /* 0x00000001ff067807 */ /* 0x000fc60000000000 */
[----:B------:R-:W-:Y:S01]  /*06d0*/  IMAD.HI.U32 R5, R5, R9, R4 ;  /* 0x0000000905057227 */ /* 0x000fe200078e0004 */
[----:B------:R-:W-:-:S05]  /*06e0*/  IADD3 R2, PT, PT, R7, -R2, -R6 ;  /* 0x8000000207027210 */ /* 0x000fca0007ffe806 */
[----:B------:R-:W-:-:S04]  /*06f0*/  IMAD.HI.U32 R5, R5, R2, RZ ;  /* 0x0000000205057227 */ /* 0x000fc800078e00ff */
[----:B------:R-:W-:-:S04]  /*0700*/  IMAD.MOV R4, RZ, RZ, -R5 ;  /* 0x000000ffff047224 */ /* 0x000fc800078e0a05 */
[----:B------:R-:W-:-:S05]  /*0710*/  IMAD R2, R3, R4, R2 ;  /* 0x0000000403027224 */ /* 0x000fca00078e0202 */
[----:B------:R-:W-:-:S13]  /*0720*/  ISETP.GE.U32.AND P0, PT, R2, R3, PT ;  /* 0x000000030200720c */ /* 0x000fda0003f06070 */
[----:B------:R-:W-:Y:S01]  /*0730*/  @P0 IMAD.IADD R2, R2, 0x1, -R3 ;  /* 0x0000000102020824 */ /* 0x000fe200078e0a03 */
[----:B------:R-:W-:-:S04]  /*0740*/  @P0 IADD3 R5, PT, PT, R5, 0x1, RZ ;  /* 0x0000000105050810 */ /* 0x000fc80007ffe0ff */
[----:B------:R-:W-:-:S13]  /*0750*/  ISETP.GE.U32.AND P1, PT, R2, R3, PT ;  /* 0x000000030200720c */ /* 0x000fda0003f26070 */
[----:B------:R-:W-:Y:S01]  /*0760*/  @P1 VIADD R5, R5, 0x1 ;  /* 0x0000000105051836 */ /* 0x000fe20000000000 */
[----:B------:R-:W-:-:S05]  /*0770*/  @!P2 LOP3.LUT R5, RZ, R3, RZ, 0x33, !PT ;  /* 0x00000003ff05a212 */ /* 0x000fca00078e33ff */
[----:B------:R-:W-:-:S05]  /*0780*/  IMAD.IADD R8, R6, 0x1, R5 ;  /* 0x0000000106087824 */ /* 0x000fca00078e0205 */
[----:B------:R-:W-:-:S04]  /*0790*/  LOP3.LUT R2, R8, 0x3, RZ, 0xc0, !PT ;  /* 0x0000000308027812 */ /* 0x000fc800078ec0ff */
[----:B------:R-:W-:-:S13]  /*07a0*/  ISETP.NE.AND P0, PT, R2, 0x3, PT ;  /* 0x000000030200780c */ /* 0x000fda0003f05270 */
[----:B------:R-:W-:Y:S05]  /*07b0*/  @!P0 BRA `(.L_x_11) ;  /* 0x0000000000548947 */ /* 0x000fea0003800000 */
[----:B------:R-:W0:Y:S01]  /*07c0*/  S2UR UR5, SR_CgaCtaId ;  /* 0x00000000000579c3 */ /* 0x000e220000008800 */
[----:B------:R-:W-:Y:S01]  /*07d0*/  VIADD R2, R8, 0x1 ;  /* 0x0000000108027836 */ /* 0x000fe20000000000 */
[----:B------:R-:W-:-:S04]  /*07e0*/  UMOV UR4, 0x400 ;  /* 0x0000040000047882 */ /* 0x000fc80000000000 */
[----:B------:R-:W-:Y:S02]  /*07f0*/  LOP3.LUT R2, R2, 0x3, RZ, 0xc0, !PT ;  /* 0x0000000302027812 */ /* 0x000fe400078ec0ff */
[----:B------:R-:W1:Y:S02]  /*0800*/  LDC.64 R4, c[0x0][0x390] ;  /* 0x0000e400ff047b82 */ /* 0x000e640000000a00 */
[----:B------:R-:W-:Y:S01]  /*0810*/  IADD3 R7, PT, PT, -R2, RZ, RZ ;  /* 0x000000ff02077210 */ /* 0x000fe20007ffe1ff */
[----:B0-----:R-:W-:-:S06]  /*0820*/  ULEA UR4, UR5, UR4, 0x18 ;  /* 0x0000000405047291 */ /* 0x001fcc000f8ec0ff */
[C---:B------:R-:W-:Y:S01]  /*0830*/  LEA R6, R0.reuse, UR4, 0x2 ;  /* 0x0000000400067c11 */ /* 0x040fe2000f8e10ff */
[----:B-1----:R-:W-:-:S04]  /*0840*/  IMAD.WIDE.U32 R4, R0, 0x4, R4 ;  /* 0x0000000400047825 */ /* 0x002fc800078e0004 */
[----:B------:R-:W-:-:S07]  /*0850*/  IMAD R0, R2, R3, R0 ;  /* 0x0000000302007224 */ /* 0x000fce00078e0200 */
.L_x_14:
[----:B------:R-:W0:Y:S01]  /*0860*/  LDS R9, [R6] ;  /* 0x0000000006097984 */ /* 0x000e220000000800 */
[----:B------:R-:W-:Y:S01]  /*0870*/  VIADD R7, R7, 0x1 ;  /* 0x0000000107077836 */ /* 0x000fe20000000000 */
[----:B------:R-:W-:Y:S04]  /*0880*/  BSSY.RECONVERGENT B1, `(.L_x_12) ;  /* 0x0000005000017945 */ /* 0x000fe80003800200 */
[----:B------:R-:W-:Y:S02]  /*0890*/  ISETP.NE.AND P1, PT, R7, RZ, PT ;  /* 0x000000ff0700720c */ /* 0x000fe40003f25270 */
[----:B0-----:R-:W-:-:S13]  /*08a0*/  ISETP.NE.AND P0, PT, R9, RZ, PT ;  /* 0x000000ff0900720c */ /* 0x001fda0003f05270 */
[----:B------:R-:W-:Y:S05]  /*08b0*/  @!P0 BRA `(.L_x_13) ;  /* 0x0000000000048947 */ /* 0x000fea0003800000 */
[----:B------:R0:W-:Y:S02]  /*08c0*/  REDG.E.ADD.STRONG.GPU desc[UR6][R4.64], R9 ;  /* 0x000000090400798e */ /* 0x0001e4000c12e106 */
.L_x_13:
[----:B------:R-:W-:Y:S05]  /*08d0*/  BSYNC.RECONVERGENT B1 ;  /* 0x0000000000017941 */ /* 0x000fea0003800200 */
.L_x_12:
[C---:B------:R-:W-:Y:S02]  /*08e0*/  IMAD R6, R3.reuse, 0x4, R6 ;  /* 0x0000000403067824 */ /* 0x040fe400078e0206 */
[----:B0-----:R-:W-:Y:S01]  /*08f0*/  IMAD.WIDE.U32 R4, R3, 0x4, R4 ;  /* 0x0000000403047825 */ /* 0x001fe200078e0004 */
[----:B------:R-:W-:Y:S06]  /*0900*/  @P1 BRA `(.L_x_14) ;  /* 0xfffffffc00d41947 */ /* 0x000fec000383ffff */
.L_x_11:
[----:B------:R-:W-:Y:S05]  /*0910*/  BSYNC.RECONVERGENT B0 ;  /* 0x0000000000007941 */ /* 0x000fea0003800200 */
.L_x_10:
[----:B------:R-:W-:-:S13]  /*0920*/  ISETP.GE.U32.AND P0, PT, R8, 0x3, PT ;  /* 0x000000030800780c */ /* 0x000fda0003f06070 */
[----:B------:R-:W-:Y:S05]  /*0930*/  @!P0 EXIT ;  /* 0x000000000000894d */ /* 0x000fea0003800000 */
[----:B------:R-:W0:Y:S01]  /*0940*/  S2UR UR5, SR_CgaCtaId ;  /* 0x00000000000579c3 */ /* 0x000e220000008800 */
[----:B------:R-:W-:Y:S01]  /*0950*/  UMOV UR4, 0x400 ;  /* 0x0000040000047882 */ /* 0x000fe20000000000 */
[C-C-:B------:R-:W-:Y:S01]  /*0960*/  IMAD R2, R3.reuse, 0x2, R0.reuse ;  /* 0x0000000203027824 */ /* 0x140fe200078e0200 */
[----:B------:R-:W-:Y:S01]  /*0970*/  IADD3 R9, PT, PT, R0, R3, RZ ;  /* 0x0000000300097210 */ /* 0x000fe20007ffe0ff */
[----:B------:R-:W-:-:S04]  /*0980*/  IMAD R8, R3, 0x3, R0 ;  /* 0x0000000303087824 */ /* 0x000fc800078e0200 */
[----:B------:R-:W1:Y:S01]  /*0990*/  LDC.64 R4, c[0x0][0x390] ;  /* 0x0000e400ff047b82 */ /* 0x000e620000000a00 */
[----:B0-----:R-:W-:-:S06]  /*09a0*/  ULEA UR4, UR5, UR4, 0x18 ;  /* 0x0000000405047291 */ /* 0x001fcc000f8ec0ff */
[----:B------:R-:W-:-:S07]  /*09b0*/  LEA R10, R0, UR4, 0x2 ;  /* 0x00000004000a7c11 */ /* 0x000fce000f8e10ff */
.L_x_23:
[----:B0-----:R-:W0:Y:S01]  /*09c0*/  LDS R13, [R10] ;  /* 0x000000000a0d7984 */ /* 0x001e220000000800 */
[C-C-:B----4-:R-:W-:Y:S01]  /*09d0*/  IMAD R11, R3.reuse, 0xc, R10.reuse ;  /* 0x0000000c030b7824 */ /* 0x150fe200078e020a */
[----:B------:R-:W-:Y:S01]  /*09e0*/  BSSY.RECONVERGENT B0, `(.L_x_15) ;  /* 0x000000d000007945 */ /* 0x000fe20003800200 */
[C-C-:B--23--:R-:W-:Y:S02]  /*09f0*/  IMAD R6, R3.reuse, 0x4, R10.reuse ;  /* 0x0000000403067824 */ /* 0x14cfe400078e020a */
[----:B------:R-:W-:Y:S02]  /*0a00*/  IMAD R7, R3, 0x8, R10 ;  /* 0x0000000803077824 */ /* 0x000fe400078e020a */
[----:B------:R-:W2:Y:S04]  /*0a10*/  LDS R11, [R11] ;  /* 0x000000000b0b7984 */ /* 0x000ea80000000800 */
[----:B------:R-:W3:Y:S04]  /*0a20*/  LDS R15, [R6] ;  /* 0x00000000060f7984 */ /* 0x000ee80000000800 */
[----:B------:R-:W4:Y:S01]  /*0a30*/  LDS R17, [R7] ;  /* 0x0000000007117984 */ /* 0x000f220000000800 */
[----:B0-----:R-:W-:-:S02]  /*0a40*/  ISETP.NE.AND P0, PT, R13, RZ, PT ;  /* 0x000000ff0d00720c */ /* 0x001fc40003f05270 */
[----:B--2---:R-:W-:Y:S02]  /*0a50*/  ISETP.NE.AND P3, PT, R11, RZ, PT ;  /* 0x000000ff0b00720c */ /* 0x004fe40003f65270 */
[----:B---3--:R-:W-:Y:S02]  /*0a60*/  ISETP.NE.AND P1, PT, R15, RZ, PT ;  /* 0x000000ff0f00720c */ /* 0x008fe40003f25270 */
[----:B----4-:R-:W-:-:S07]  /*0a70*/  ISETP.NE.AND P2, PT, R17, RZ, PT ;  /* 0x000000ff1100720c */ /* 0x010fce0003f45270 */
[----:B------:R-:W-:Y:S06]  /*0a80*/  @!P0 BRA `(.L_x_16) ;  /* 0x0000000000088947 */ /* 0x000fec0003800000 */
[----:B-1----:R-:W-:-:S05]  /*0a90*/  IMAD.WIDE.U32 R6, R0, 0x4, R4 ;  /* 0x0000000400067825 */ /* 0x002fca00078e0004 */
[----:B------:R0:W-:Y:S02]  /*0aa0*/  REDG.E.ADD.STRONG.GPU desc[UR6][R6.64], R13 ;  /* 0x0000000d0600798e */ /* 0x0001e4000c12e106 */
.L_x_16:
[----:B------:R-:W-:Y:S05]  /*0ab0*/  BSYNC.RECONVERGENT B0 ;  /* 0x0000000000007941 */ /* 0x000fea0003800200 */
.L_x_15:
[----:B------:R-:W-:Y:S04]  /*0ac0*/  BSSY.RECONVERGENT B0, `(.L_x_17) ;  /* 0x0000004000007945 */ /* 0x000fe80003800200 */
[----:B------:R-:W-:Y:S05]  /*0ad0*/  @!P1 BRA `(.L_x_18) ;  /* 0x0000000000089947 */ /* 0x000fea0003800000 */
[----:B01----:R-:W-:-:S05]  /*0ae0*/  IMAD.WIDE.U32 R6, R9, 0x4, R4 ;  /* 0x0000000409067825 */ /* 0x003fca00078e0004 */
[----:B------:R2:W-:Y:S02]  /*0af0*/  REDG.E.ADD.STRONG.GPU desc[UR6][R6.64], R15 ;  /* 0x0000000f0600798e */ /* 0x0005e4000c12e106 */
.L_x_18:
[----:B------:R-:W-:Y:S05]  /*0b00*/  BSYNC.RECONVERGENT B0 ;  /* 0x0000000000007941 */ /* 0x000fea0003800200 */
.L_x_17:
[----:B------:R-:W-:Y:S04]  /*0b10*/  BSSY.RECONVERGENT B0, `(.L_x_19) ;  /* 0x0000004000007945 */ /* 0x000fe80003800200 */
[----:B------:R-:W-:Y:S05]  /*0b20*/  @!P2 BRA `(.L_x_20) ;  /* 0x000000000008a947 */ /* 0x000fea0003800000 */
[----:B012---:R-:W-:-:S05]  /*0b30*/  IMAD.WIDE.U32 R6, R2, 0x4, R4 ;  /* 0x0000000402067825 */ /* 0x007fca00078e0004 */
[----:B------:R3:W-:Y:S02]  /*0b40*/  REDG.E.ADD.STRONG.GPU desc[UR6][R6.64], R17 ;  /* 0x000000110600798e */ /* 0x0007e4000c12e106 */
.L_x_20:
[----:B------:R-:W-:Y:S05]  /*0b50*/  BSYNC.RECONVERGENT B0 ;  /* 0x0000000000007941 */ /* 0x000fea0003800200 */
.L_x_19:
[----:B------:R-:W-:Y:S01]  /*0b60*/  BSSY.RECONVERGENT B0, `(.L_x_21) ;  /* 0x0000005000007945 */ /* 0x000fe20003800200 */
[----:B------:R-:W-:-:S03]  /*0b70*/  IADD3 R0, PT, PT, R3, R0, R3 ;  /* 0x0000000003007210 */ /* 0x000fc60007ffe003 */
[----:B------:R-:W-:Y:S05]  /*0b80*/  @!P3 BRA `(.L_x_22) ;  /* 0x000000000008b947 */ /* 0x000fea0003800000 */
[----:B0123--:R-:W-:-:S05]  /*0b90*/  IMAD.WIDE.U32 R6, R8, 0x4, R4 ;  /* 0x0000000408067825 */ /* 0x00ffca00078e0004 */
[----:B------:R4:W-:Y:S02]  /*0ba0*/  REDG.E.ADD.STRONG.GPU desc[UR6][R6.64], R11 ;  /* 0x0000000b0600798e */ /* 0x0009e4000c12e106 */
.L_x_22:
[----:B------:R-:W-:Y:S05]  /*0bb0*/  BSYNC.RECONVERGENT B0 ;  /* 0x0000000000007941 */ /* 0x000fea0003800200 */
.L_x_21:
[C---:B------:R-:W-:Y:S01]  /*0bc0*/  IADD3 R0, PT, PT, R3.reuse, R0, R3 ;  /* 0x0000000003007210 */ /* 0x040fe20007ffe003 */
[C---:B------:R-:W-:Y:S01]  /*0bd0*/  IMAD R2, R3.reuse, 0x4, R2 ;  /* 0x0000000403027824 */ /* 0x040fe200078e0202 */
[C---:B------:R-:W-:Y:S01]  /*0be0*/  LEA R8, R3.reuse, R8, 0x2 ;  /* 0x0000000803087211 */ /* 0x040fe200078e10ff */
[C---:B------:R-:W-:Y:S01]  /*0bf0*/  IMAD R9, R3.reuse, 0x4, R9 ;  /* 0x0000000403097824 */ /* 0x040fe200078e0209 */
[----:B------:R-:W-:Y:S01]  /*0c00*/  ISETP.GE.U32.AND P0, PT, R0, 0x100, PT ;  /* 0x000001000000780c */ /* 0x000fe20003f06070 */
[----:B------:R-:W-:-:S12]  /*0c10*/  IMAD R10, R3, 0x10, R10 ;  /* 0x00000010030a7824 */ /* 0x000fd800078e020a */
[----:B------:R-:W-:Y:S05]  /*0c20*/  @!P0 BRA `(.L_x_23) ;  /* 0xfffffffc00648947 */ /* 0x000fea000383ffff */
[----:B------:R-:W-:Y:S05]  /*0c30*/  EXIT ;  /* 0x000000000000794d */ /* 0x000fea0003800000 */
.L_x_24:
        /* <DEDUP_REMOVED lines=12> */
.L_x_27:


//--------------------- .nv.shared.reserved.0     --------------------------
	.section	.nv.shared.reserved.0,"aw",@nobits
	.weak		__nv_reservedSMEM_offset_0_alias
	.size		__nv_reservedSMEM_offset_0_alias, 0, 64
	.other		__nv_reservedSMEM_offset_0_alias,@"STO_CUDA_RESERVED_SHARED STV_DEFAULT"
__nv_reservedSMEM_offset_0_alias:
	.zero		0
	.zero		64


//--------------------- .nv.shared._Z13count_bucketsPfjPjj --------------------------
	.section	.nv.shared._Z13count_bucketsPfjPjj,"aw",@nobits
	.sectionflags	@""
	.align	4
.nv.shared._Z13count_bucketsPfjPjj:
	.zero		2048


//--------------------- .nv.constant0._Z17copy_topk_bucketsPfjS_Pjjj --------------------------
	.section	.nv.constant0._Z17copy_topk_bucketsPfjS_Pjjj,"a",@progbits
	.sectionflags	@""
	.align	4
.nv.constant0._Z17copy_topk_bucketsPfjS_Pjjj:
	.zero		936


//--------------------- .nv.constant0._Z13filter_bucketPfjS_Pjjj --------------------------
	.section	.nv.constant0._Z13filter_bucketPfjS_Pjjj,"a",@progbits
	.sectionflags	@""
	.align	4
.nv.constant0._Z13filter_bucketPfjS_Pjjj:
	.zero		936


//--------------------- .nv.constant0._Z13count_bucketsPfjPjj --------------------------
	.section	.nv.constant0._Z13count_bucketsPfjPjj,"a",@progbits
	.sectionflags	@""
	.align	4
.nv.constant0._Z13count_bucketsPfjPjj:
	.zero		924


//--------------------- SYMBOLS --------------------------

	.type		.nv.reservedSmem.offset0,@object
	.size		.nv.reservedSmem.offset0,0x4
	.type		.nv.reservedSmem.cap,@object
	.size		.nv.reservedSmem.cap,0x4
